//
// Generated by NVIDIA NVVM Compiler
//
// Compiler Build ID: CL-36424714
// Cuda compilation tools, release 13.0, V13.0.88
// Based on NVVM 20.0.0
//

.version 9.0
.target sm_100
.address_size 64

	// .globl	_Z18count_equal_kernelILi16EEvPKiPiii
// _ZZ18count_equal_kernelILi16EEvPKiPiiiE5count has been demoted

.visible .entry _Z18count_equal_kernelILi16EEvPKiPiii(
	.param .u64 .ptr .align 1 _Z18count_equal_kernelILi16EEvPKiPiii_param_0,
	.param .u64 .ptr .align 1 _Z18count_equal_kernelILi16EEvPKiPiii_param_1,
	.param .u32 _Z18count_equal_kernelILi16EEvPKiPiii_param_2,
	.param .u32 _Z18count_equal_kernelILi16EEvPKiPiii_param_3
)
{
	.reg .pred 	%p<47>;
	.reg .b32 	%r<157>;
	.reg .b32 	%f<2>;
	.reg .b64 	%rd<7>;
	// demoted variable
	.shared .align 4 .b8 _ZZ18count_equal_kernelILi16EEvPKiPiiiE5count[128];
	ld.param.u64 	%rd3, [_Z18count_equal_kernelILi16EEvPKiPiii_param_0];
	ld.param.u64 	%rd2, [_Z18count_equal_kernelILi16EEvPKiPiii_param_1];
	ld.param.u32 	%r54, [_Z18count_equal_kernelILi16EEvPKiPiii_param_2];
	ld.param.u32 	%r55, [_Z18count_equal_kernelILi16EEvPKiPiii_param_3];
	cvta.to.global.u64 	%rd4, %rd3;
	mov.u32 	%r1, %tid.x;
	mov.u32 	%r2, %ntid.x;
	mov.u32 	%r57, %ctaid.x;
	mad.lo.s32 	%r58, %r2, %r57, %r1;
	shl.b32 	%r3, %r58, 4;
	setp.ge.s32 	%p1, %r3, %r54;
	mul.wide.s32 	%rd5, %r3, 4;
	add.s64 	%rd1, %rd4, %rd5;
	mov.b32 	%r140, 0;
	@%p1 bra 	$L__BB0_2;
	ld.global.u32 	%r59, [%rd1];
	setp.eq.s32 	%p2, %r59, %r55;
	selp.u32 	%r140, 1, 0, %p2;
$L__BB0_2:
	add.s32 	%r61, %r3, 1;
	setp.ge.s32 	%p3, %r61, %r54;
	mov.b32 	%r141, 0;
	@%p3 bra 	$L__BB0_4;
	ld.global.u32 	%r62, [%rd1+4];
	setp.eq.s32 	%p4, %r62, %r55;
	selp.u32 	%r141, 1, 0, %p4;
$L__BB0_4:
	add.s32 	%r8, %r141, %r140;
	add.s32 	%r64, %r3, 2;
	setp.ge.s32 	%p5, %r64, %r54;
	mov.b32 	%r142, 0;
	@%p5 bra 	$L__BB0_6;
	ld.global.u32 	%r65, [%rd1+8];
	setp.eq.s32 	%p6, %r65, %r55;
	selp.u32 	%r142, 1, 0, %p6;
$L__BB0_6:
	add.s32 	%r11, %r142, %r8;
	add.s32 	%r67, %r3, 3;
	setp.ge.s32 	%p7, %r67, %r54;
	mov.b32 	%r143, 0;
	@%p7 bra 	$L__BB0_8;
	ld.global.u32 	%r68, [%rd1+12];
	setp.eq.s32 	%p8, %r68, %r55;
	selp.u32 	%r143, 1, 0, %p8;
$L__BB0_8:
	add.s32 	%r14, %r143, %r11;
	add.s32 	%r70, %r3, 4;
	setp.ge.s32 	%p9, %r70, %r54;
	mov.b32 	%r144, 0;
	@%p9 bra 	$L__BB0_10;
	ld.global.u32 	%r71, [%rd1+16];
	setp.eq.s32 	%p10, %r71, %r55;
	selp.u32 	%r144, 1, 0, %p10;
$L__BB0_10:
	add.s32 	%r17, %r144, %r14;
	add.s32 	%r73, %r3, 5;
	setp.ge.s32 	%p11, %r73, %r54;
	mov.b32 	%r145, 0;
	@%p11 bra 	$L__BB0_12;
	ld.global.u32 	%r74, [%rd1+20];
	setp.eq.s32 	%p12, %r74, %r55;
	selp.u32 	%r145, 1, 0, %p12;
$L__BB0_12:
	add.s32 	%r20, %r145, %r17;
	add.s32 	%r76, %r3, 6;
	setp.ge.s32 	%p13, %r76, %r54;
	mov.b32 	%r146, 0;
	@%p13 bra 	$L__BB0_14;
	ld.global.u32 	%r77, [%rd1+24];
	setp.eq.s32 	%p14, %r77, %r55;
	selp.u32 	%r146, 1, 0, %p14;
$L__BB0_14:
	add.s32 	%r23, %r146, %r20;
	add.s32 	%r79, %r3, 7;
	setp.ge.s32 	%p15, %r79, %r54;
	mov.b32 	%r147, 0;
	@%p15 bra 	$L__BB0_16;
	ld.global.u32 	%r80, [%rd1+28];
	setp.eq.s32 	%p16, %r80, %r55;
	selp.u32 	%r147, 1, 0, %p16;
$L__BB0_16:
	add.s32 	%r26, %r147, %r23;
	add.s32 	%r82, %r3, 8;
	setp.ge.s32 	%p17, %r82, %r54;
	mov.b32 	%r148, 0;
	@%p17 bra 	$L__BB0_18;
	ld.global.u32 	%r83, [%rd1+32];
	setp.eq.s32 	%p18, %r83, %r55;
	selp.u32 	%r148, 1, 0, %p18;
$L__BB0_18:
	add.s32 	%r29, %r148, %r26;
	add.s32 	%r85, %r3, 9;
	setp.ge.s32 	%p19, %r85, %r54;
	mov.b32 	%r149, 0;
	@%p19 bra 	$L__BB0_20;
	ld.global.u32 	%r86, [%rd1+36];
	setp.eq.s32 	%p20, %r86, %r55;
	selp.u32 	%r149, 1, 0, %p20;
$L__BB0_20:
	add.s32 	%r32, %r149, %r29;
	add.s32 	%r88, %r3, 10;
	setp.ge.s32 	%p21, %r88, %r54;
	mov.b32 	%r150, 0;
	@%p21 bra 	$L__BB0_22;
	ld.global.u32 	%r89, [%rd1+40];
	setp.eq.s32 	%p22, %r89, %r55;
	selp.u32 	%r150, 1, 0, %p22;
$L__BB0_22:
	add.s32 	%r35, %r150, %r32;
	add.s32 	%r91, %r3, 11;
	setp.ge.s32 	%p23, %r91, %r54;
	mov.b32 	%r151, 0;
	@%p23 bra 	$L__BB0_24;
	ld.global.u32 	%r92, [%rd1+44];
	setp.eq.s32 	%p24, %r92, %r55;
	selp.u32 	%r151, 1, 0, %p24;
$L__BB0_24:
	add.s32 	%r38, %r151, %r35;
	add.s32 	%r94, %r3, 12;
	setp.ge.s32 	%p25, %r94, %r54;
	mov.b32 	%r152, 0;
	@%p25 bra 	$L__BB0_26;
	ld.global.u32 	%r95, [%rd1+48];
	setp.eq.s32 	%p26, %r95, %r55;
	selp.u32 	%r152, 1, 0, %p26;
$L__BB0_26:
	add.s32 	%r41, %r152, %r38;
	add.s32 	%r97, %r3, 13;
	setp.ge.s32 	%p27, %r97, %r54;
	mov.b32 	%r153, 0;
	@%p27 bra 	$L__BB0_28;
	ld.global.u32 	%r98, [%rd1+52];
	setp.eq.s32 	%p28, %r98, %r55;
	selp.u32 	%r153, 1, 0, %p28;
$L__BB0_28:
	add.s32 	%r44, %r153, %r41;
	add.s32 	%r100, %r3, 14;
	setp.ge.s32 	%p29, %r100, %r54;
	mov.b32 	%r154, 0;
	@%p29 bra 	$L__BB0_30;
	ld.global.u32 	%r101, [%rd1+56];
	setp.eq.s32 	%p30, %r101, %r55;
	selp.u32 	%r154, 1, 0, %p30;
$L__BB0_30:
	add.s32 	%r47, %r154, %r44;
	add.s32 	%r103, %r3, 15;
	setp.ge.s32 	%p31, %r103, %r54;
	mov.b32 	%r155, 0;
	@%p31 bra 	$L__BB0_32;
	ld.global.u32 	%r104, [%rd1+60];
	setp.eq.s32 	%p32, %r104, %r55;
	selp.u32 	%r155, 1, 0, %p32;
$L__BB0_32:
	add.s32 	%r106, %r155, %r47;
	mov.u32 	%r107, %ntid.y;
	mul.lo.s32 	%r50, %r2, %r107;
	// begin inline asm
	activemask.b32 %r105;
	// end inline asm
	shfl.sync.bfly.b32	%r108|%p33, %r106, 16, 31, %r105;
	add.s32 	%r109, %r108, %r106;
	shfl.sync.bfly.b32	%r110|%p34, %r109, 8, 31, %r105;
	add.s32 	%r111, %r109, %r110;
	shfl.sync.bfly.b32	%r112|%p35, %r111, 4, 31, %r105;
	add.s32 	%r113, %r111, %r112;
	shfl.sync.bfly.b32	%r114|%p36, %r113, 2, 31, %r105;
	add.s32 	%r115, %r113, %r114;
	shfl.sync.bfly.b32	%r116|%p37, %r115, 1, 31, %r105;
	add.s32 	%r51, %r115, %r116;
	and.b32  	%r117, %r1, 31;
	setp.ne.s32 	%p38, %r117, 0;
	@%p38 bra 	$L__BB0_34;
	shr.u32 	%r118, %r1, 3;
	mov.u32 	%r119, _ZZ18count_equal_kernelILi16EEvPKiPiiiE5count;
	add.s32 	%r120, %r119, %r118;
	st.shared.u32 	[%r120], %r51;
$L__BB0_34:
	bar.sync 	0;
	setp.gt.u32 	%p39, %r1, 31;
	@%p39 bra 	$L__BB0_38;
	shr.u32 	%r122, %r50, 5;
	setp.ge.u32 	%p40, %r1, %r122;
	mov.b32 	%r156, 0;
	@%p40 bra 	$L__BB0_37;
	shl.b32 	%r123, %r1, 2;
	mov.u32 	%r124, _ZZ18count_equal_kernelILi16EEvPKiPiiiE5count;
	add.s32 	%r125, %r124, %r123;
	ld.shared.u32 	%r156, [%r125];
$L__BB0_37:
	bar.warp.sync 	-1;
	// begin inline asm
	activemask.b32 %r126;
	// end inline asm
	shfl.sync.bfly.b32	%r127|%p41, %r156, 16, 31, %r126;
	add.s32 	%r128, %r127, %r156;
	shfl.sync.bfly.b32	%r129|%p42, %r128, 8, 31, %r126;
	add.s32 	%r130, %r128, %r129;
	shfl.sync.bfly.b32	%r131|%p43, %r130, 4, 31, %r126;
	add.s32 	%r132, %r130, %r131;
	shfl.sync.bfly.b32	%r133|%p44, %r132, 2, 31, %r126;
	add.s32 	%r134, %r132, %r133;
	shfl.sync.bfly.b32	%r135|%p45, %r134, 1, 31, %r126;
	add.s32 	%r136, %r134, %r135;
	st.shared.u32 	[_ZZ18count_equal_kernelILi16EEvPKiPiiiE5count], %r136;
$L__BB0_38:
	bar.sync 	0;
	setp.ne.s32 	%p46, %r1, 0;
	@%p46 bra 	$L__BB0_40;
	ld.shared.u32 	%r137, [_ZZ18count_equal_kernelILi16EEvPKiPiiiE5count];
	cvt.rn.f32.s32 	%f1, %r137;
	cvt.rzi.s32.f32 	%r138, %f1;
	cvta.to.global.u64 	%rd6, %rd2;
	atom.global.add.u32 	%r139, [%rd6], %r138;
$L__BB0_40:
	ret;

}


// ===== COMPILED SASS (sm_100) =====

	.target	sm_100

	.elftype	@"ET_EXEC"


//--------------------- .note.nv.tkinfo           --------------------------
	.section	.note.nv.tkinfo,"",@"SHT_NOTE"
	.sectionflags	@"SHF_NOTE_NV_TKINFO"
	.tkinfo
        /*0018*/ 	.word	0x00000002
        /*0030*/ 	.string	""
        /*0030*/ 	.string	"ptxas"
        /*0030*/ 	.string	"Cuda compilation tools, release 13.0, V13.0.88"
        /*0030*/ 	.string	"Build cuda_13.0.r13.0/compiler.36424714_0"
        /*0030*/ 	.string	"-arch sm_100 -m 64 "



//--------------------- .note.nv.cuinfo           --------------------------
	.section	.note.nv.cuinfo,"",@"SHT_NOTE"
	.sectionflags	@"SHF_NOTE_NV_CUINFO"
        /*0018*/ 	.short	0x0002
        /*001a*/ 	.short	0x0064
        /*001c*/ 	.short	0x0082
	.zero		2


//--------------------- .nv.info                  --------------------------
	.section	.nv.info,"",@"SHT_CUDA_INFO"
	.align	4


	//----- nvinfo : EIATTR_REGCOUNT
	.align		4
        /*0000*/ 	.byte	0x04, 0x2f
        /*0002*/ 	.short	(.L_1 - .L_0)
	.align		4
.L_0:
        /*0004*/ 	.word	index@(_Z18count_equal_kernelILi16EEvPKiPiii)
        /*0008*/ 	.word	0x00000019


	//----- nvinfo : EIATTR_FRAME_SIZE
	.align		4
.L_1:
        /*000c*/ 	.byte	0x04, 0x11
        /*000e*/ 	.short	(.L_3 - .L_2)
	.align		4
.L_2:
        /*0010*/ 	.word	index@(_Z18count_equal_kernelILi16EEvPKiPiii)
        /*0014*/ 	.word	0x00000000


	//----- nvinfo : EIATTR_MIN_STACK_SIZE
	.align		4
.L_3:
        /*0018*/ 	.byte	0x04, 0x12
        /*001a*/ 	.short	(.L_5 - .L_4)
	.align		4
.L_4:
        /*001c*/ 	.word	index@(_Z18count_equal_kernelILi16EEvPKiPiii)
        /*0020*/ 	.word	0x00000000
.L_5:


//--------------------- .nv.compat                --------------------------
	.section	.nv.compat,"",@"SHT_CUDA_COMPAT_INFO"
	.align	4
        /*0000*/ 	.byte	0x02, 0x09, 0x00, 0x00, 0x02, 0x02, 0x01, 0x00, 0x02, 0x05, 0x05, 0x00, 0x03, 0x07, 0x01, 0x01
        /*0010*/ 	.byte	0x02, 0x03, 0x00, 0x00, 0x02, 0x06, 0x01, 0x00, 0x04, 0x0b, 0x08, 0x00, 0x09, 0x00, 0x00, 0x00
        /*0020*/ 	.byte	0x00, 0x00, 0x00, 0x00


//--------------------- .nv.info._Z18count_equal_kernelILi16EEvPKiPiii --------------------------
	.section	.nv.info._Z18count_equal_kernelILi16EEvPKiPiii,"",@"SHT_CUDA_INFO"
	.sectionflags	@""
	.align	4


	//----- nvinfo : EIATTR_CUDA_API_VERSION
	.align		4
        /*0000*/ 	.byte	0x04, 0x37
        /*0002*/ 	.short	(.L_7 - .L_6)
.L_6:
        /*0004*/ 	.word	0x00000082


	//----- nvinfo : EIATTR_KPARAM_INFO
	.align		4
.L_7:
        /*0008*/ 	.byte	0x04, 0x17
        /*000a*/ 	.short	(.L_9 - .L_8)
.L_8:
        /*000c*/ 	.word	0x00000000
        /*0010*/ 	.short	0x0003
        /*0012*/ 	.short	0x0014
        /*0014*/ 	.byte	0x00, 0xf0, 0x11, 0x00


	//----- nvinfo : EIATTR_KPARAM_INFO
	.align		4
.L_9:
        /*0018*/ 	.byte	0x04, 0x17
        /*001a*/ 	.short	(.L_11 - .L_10)
.L_10:
        /*001c*/ 	.word	0x00000000
        /*0020*/ 	.short	0x0002
        /*0022*/ 	.short	0x0010
        /*0024*/ 	.byte	0x00, 0xf0, 0x11, 0x00


	//----- nvinfo : EIATTR_KPARAM_INFO
	.align		4
.L_11:
        /*0028*/ 	.byte	0x04, 0x17
        /*002a*/ 	.short	(.L_13 - .L_12)
.L_12:
        /*002c*/ 	.word	0x00000000
        /*0030*/ 	.short	0x0001
        /*0032*/ 	.short	0x0008
        /*0034*/ 	.byte	0x00, 0xf5, 0x21, 0x00


	//----- nvinfo : EIATTR_KPARAM_INFO
	.align		4
.L_13:
        /*0038*/ 	.byte	0x04, 0x17
        /*003a*/ 	.short	(.L_15 - .L_14)
.L_14:
        /*003c*/ 	.word	0x00000000
        /*0040*/ 	.short	0x0000
        /*0042*/ 	.short	0x0000
        /*0044*/ 	.byte	0x00, 0xf5, 0x21, 0x00


	//----- nvinfo : EIATTR_SPARSE_MMA_MASK
	.align		4
.L_15:
        /*0048*/ 	.byte	0x03, 0x50
        /*004a*/ 	.short	0x0000


	//----- nvinfo : EIATTR_MAXREG_COUNT
	.align		4
        /*004c*/ 	.byte	0x03, 0x1b
        /*004e*/ 	.short	0x00ff


	//----- nvinfo : EIATTR_NUM_BARRIERS
	.align		4
        /*0050*/ 	.byte	0x02, 0x4c
        /*0052*/ 	.byte	0x01
	.zero		1


	//----- nvinfo : EIATTR_MERCURY_ISA_VERSION
	.align		4
        /*0054*/ 	.byte	0x03, 0x5f
        /*0056*/ 	.short	0x0101


	//----- nvinfo : EIATTR_COOP_GROUP_MASK_REGIDS
	.align		4
        /*0058*/ 	.byte	0x04, 0x29
        /*005a*/ 	.short	(.L_17 - .L_16)


	//   ....[0]....
.L_16:
        /*005c*/ 	.word	0x05000003


	//   ....[1]....
        /*0060*/ 	.word	0x05000003


	//   ....[2]....
        /*0064*/ 	.word	0x05000003


	//   ....[3]....
        /*0068*/ 	.word	0x05000003


	//   ....[4]....
        /*006c*/ 	.word	0x05000003


	//   ....[5]....
        /*0070*/ 	.word	0xffffffff


	//   ....[6]....
        /*0074*/ 	.word	0x05000003


	//   ....[7]....
        /*0078*/ 	.word	0x05000003


	//   ....[8]....
        /*007c*/ 	.word	0x05000003


	//   ....[9]....
        /*0080*/ 	.word	0x05000003


	//   ....[10]....
        /*0084*/ 	.word	0x05000003


	//----- nvinfo : EIATTR_COOP_GROUP_INSTR_OFFSETS
	.align		4
.L_17:
        /*0088*/ 	.byte	0x04, 0x28
        /*008a*/ 	.short	(.L_19 - .L_18)


	//   ....[0]....
.L_18:
        /*008c*/ 	.word	0x00000820


	//   ....[1]....
        /*0090*/ 	.word	0x00000840


	//   ....[2]....
        /*0094*/ 	.word	0x00000860


	//   ....[3]....
        /*0098*/ 	.word	0x00000890


	//   ....[4]....
        /*009c*/ 	.word	0x000008c0


	//   ....[5]....
        /*00a0*/ 	.word	0x000009e0


	//   ....[6]....
        /*00a4*/ 	.word	0x00000a00


	//   ....[7]....
        /*00a8*/ 	.word	0x00000a20


	//   ....[8]....
        /*00ac*/ 	.word	0x00000a40


	//   ....[9]....
        /*00b0*/ 	.word	0x00000a60


	//   ....[10]....
        /*00b4*/ 	.word	0x00000a80


	//----- nvinfo : EIATTR_VRC_CTA_INIT_COUNT
	.align		4
.L_19:
        /*00b8*/ 	.byte	0x02, 0x4a
	.zero		1
	.zero		1


	//----- nvinfo : EIATTR_EXIT_INSTR_OFFSETS
	.align		4
        /*00bc*/ 	.byte	0x04, 0x1c
        /*00be*/ 	.short	(.L_21 - .L_20)


	//   ....[0]....
.L_20:
        /*00c0*/ 	.word	0x00000ad0


	//   ....[1]....
        /*00c4*/ 	.word	0x00000b60


	//----- nvinfo : EIATTR_CRS_STACK_SIZE
	.align		4
.L_21:
        /*00c8*/ 	.byte	0x04, 0x1e
        /*00ca*/ 	.short	(.L_23 - .L_22)
.L_22:
        /*00cc*/ 	.word	0x00000000


	//----- nvinfo : EIATTR_CBANK_PARAM_SIZE
	.align		4
.L_23:
        /*00d0*/ 	.byte	0x03, 0x19
        /*00d2*/ 	.short	0x0018


	//----- nvinfo : EIATTR_PARAM_CBANK
	.align		4
        /*00d4*/ 	.byte	0x04, 0x0a
        /*00d6*/ 	.short	(.L_25 - .L_24)
	.align		4
.L_24:
        /*00d8*/ 	.word	index@(.nv.constant0._Z18count_equal_kernelILi16EEvPKiPiii)
        /*00dc*/ 	.short	0x0380
        /*00de*/ 	.short	0x0018


	//----- nvinfo : EIATTR_SW_WAR
	.align		4
.L_25:
        /*00e0*/ 	.byte	0x04, 0x36
        /*00e2*/ 	.short	(.L_27 - .L_26)
.L_26:
        /*00e4*/ 	.word	0x00000008
.L_27:


//--------------------- .nv.callgraph             --------------------------
	.section	.nv.callgraph,"",@"SHT_CUDA_CALLGRAPH"
	.align	4
	.sectionentsize	8
	.align		4
        /*0000*/ 	.word	0x00000000
	.align		4
        /*0004*/ 	.word	0xffffffff
	.align		4
        /*0008*/ 	.word	0x00000000
	.align		4
        /*000c*/ 	.word	0xfffffffe
	.align		4
        /*0010*/ 	.word	0x00000000
	.align		4
        /*0014*/ 	.word	0xfffffffd
	.align		4
        /*0018*/ 	.word	0x00000000
	.align		4
        /*001c*/ 	.word	0xfffffffc


//--------------------- .text._Z18count_equal_kernelILi16EEvPKiPiii --------------------------
	.section	.text._Z18count_equal_kernelILi16EEvPKiPiii,"ax",@progbits
	.align	128
        .global         _Z18count_equal_kernelILi16EEvPKiPiii
        .type           _Z18count_equal_kernelILi16EEvPKiPiii,@function
        .size           _Z18count_equal_kernelILi16EEvPKiPiii,(.L_x_2 - _Z18count_equal_kernelILi16EEvPKiPiii)
        .other          _Z18count_equal_kernelILi16EEvPKiPiii,@"STO_CUDA_ENTRY STV_DEFAULT"
_Z18count_equal_kernelILi16EEvPKiPiii:
.text._Z18count_equal_kernelILi16EEvPKiPiii:
[----:B------:R-:W-:Y:S01]  /*0000*/  LDC R1, c[0x0][0x37c] ;  /* 0x0000df00ff017b82 */ /* 0x000fe20000000800 */
[----:B------:R-:W0:Y:S01]  /*0010*/  S2R R0, SR_TID.X ;  /* 0x0000000000007919 */ /* 0x000e220000002100 */
[----:B------:R-:W0:Y:S06]  /*0020*/  LDCU UR4, c[0x0][0x360] ;  /* 0x00006c00ff0477ac */ /* 0x000e2c0008000800 */
[----:B------:R-:W1:Y:S01]  /*0030*/  LDC.64 R2, c[0x0][0x380] ;  /* 0x0000e000ff027b82 */ /* 0x000e620000000a00 */
[----:B------:R-:W0:Y:S01]  /*0040*/  S2R R5, SR_CTAID.X ;  /* 0x0000000000057919 */ /* 0x000e220000002500 */
[----:B------:R-:W2:Y:S01]  /*0050*/  LDCU UR5, c[0x0][0x390] ;  /* 0x00007200ff0577ac */ /* 0x000ea20008000800 */
[----:B------:R-:W3:Y:S01]  /*0060*/  LDCU.64 UR8, c[0x0][0x358] ;  /* 0x00006b00ff0877ac */ /* 0x000ee20008000a00 */
[----:B0-----:R-:W-:-:S04]  /*0070*/  IMAD R5, R5, UR4, R0 ;  /* 0x0000000405057c24 */ /* 0x001fc8000f8e0200 */
[----:B------:R-:W-:-:S04]  /*0080*/  IMAD.SHL.U32 R5, R5, 0x10, RZ ;  /* 0x0000001005057824 */ /* 0x000fc800078e00ff */
[C---:B------:R-:W-:Y:S01]  /*0090*/  VIADD R4, R5.reuse, 0x1 ;  /* 0x0000000105047836 */ /* 0x040fe20000000000 */
[C---:B--2---:R-:W-:Y:S01]  /*00a0*/  ISETP.GE.AND P5, PT, R5.reuse, UR5, PT ;  /* 0x0000000505007c0c */ /* 0x044fe2000bfa6270 */
[C---:B------:R-:W-:Y:S02]  /*00b0*/  VIADD R6, R5.reuse, 0x2 ;  /* 0x0000000205067836 */ /* 0x040fe40000000000 */
[C---:B-1----:R-:W-:Y:S01]  /*00c0*/  IMAD.WIDE R2, R5.reuse, 0x4, R2 ;  /* 0x0000000405027825 */ /* 0x042fe200078e0202 */
[----:B------:R-:W-:Y:S02]  /*00d0*/  ISETP.GE.AND P3, PT, R4, UR5, PT ;  /* 0x0000000504007c0c */ /* 0x000fe4000bf66270 */
[----:B------:R-:W-:Y:S01]  /*00e0*/  ISETP.GE.AND P0, PT, R6, UR5, PT ;  /* 0x0000000506007c0c */ /* 0x000fe2000bf06270 */
[----:B------:R-:W-:-:S06]  /*00f0*/  VIADD R7, R5, 0x3 ;  /* 0x0000000305077836 */ /* 0x000fcc0000000000 */
[----:B---3--:R-:W2:Y:S01]  /*0100*/  @!P5 LDG.E R4, desc[UR8][R2.64] ;  /* 0x000000080204d981 */ /* 0x008ea2000c1e1900 */
[----:B------:R-:W-:Y:S01]  /*0110*/  ISETP.GE.AND P2, PT, R7, UR5, PT ;  /* 0x0000000507007c0c */ /* 0x000fe2000bf46270 */
[----:B------:R-:W2:Y:S02]  /*0120*/  @!P5 LDC R11, c[0x0][0x394] ;  /* 0x0000e500ff0bdb82 */ /* 0x000ea40000000800 */
[----:B------:R-:W3:Y:S04]  /*0130*/  @!P3 LDG.E R6, desc[UR8][R2.64+0x4] ;  /* 0x000004080206b981 */ /* 0x000ee8000c1e1900 */
[----:B------:R-:W4:Y:S02]  /*0140*/  @!P0 LDG.E R8, desc[UR8][R2.64+0x8] ;  /* 0x0000080802088981 */ /* 0x000f24000c1e1900 */
[----:B------:R-:W3:Y:S04]  /*0150*/  @!P3 LDC R13, c[0x0][0x394] ;  /* 0x0000e500ff0dbb82 */ /* 0x000ee80000000800 */
[----:B------:R-:W5:Y:S01]  /*0160*/  @!P2 LDG.E R9, desc[UR8][R2.64+0xc] ;  /* 0x00000c080209a981 */ /* 0x000f62000c1e1900 */
[----:B------:R-:W-:-:S03]  /*0170*/  VIADD R7, R5, 0x4 ;  /* 0x0000000405077836 */ /* 0x000fc60000000000 */
[----:B------:R-:W4:Y:S02]  /*0180*/  @!P0 LDC R15, c[0x0][0x394] ;  /* 0x0000e500ff0f8b82 */ /* 0x000f240000000800 */
[----:B------:R-:W-:Y:S01]  /*0190*/  ISETP.GE.AND P1, PT, R7, UR5, PT ;  /* 0x0000000507007c0c */ /* 0x000fe2000bf26270 */
[----:B------:R-:W-:-:S05]  /*01a0*/  VIADD R7, R5, 0x5 ;  /* 0x0000000505077836 */ /* 0x000fca0000000000 */
[----:B------:R-:W5:Y:S01]  /*01b0*/  @!P2 LDC R12, c[0x0][0x394] ;  /* 0x0000e500ff0cab82 */ /* 0x000f620000000800 */
[----:B------:R-:W-:Y:S01]  /*01c0*/  ISETP.GE.AND P4, PT, R7, UR5, PT ;  /* 0x0000000507007c0c */ /* 0x000fe2000bf86270 */
[----:B------:R-:W-:-:S05]  /*01d0*/  IMAD.MOV.U32 R7, RZ, RZ, RZ ;  /* 0x000000ffff077224 */ /* 0x000fca00078e00ff */
[----:B------:R-:W5:Y:S07]  /*01e0*/  @!P1 LDG.E R10, desc[UR8][R2.64+0x10] ;  /* 0x00001008020a9981 */ /* 0x000f6e000c1e1900 */
[----:B------:R-:W0:Y:S01]  /*01f0*/  @!P4 LDC R18, c[0x0][0x394] ;  /* 0x0000e500ff12cb82 */ /* 0x000e220000000800 */
[----:B--2---:R-:W-:Y:S01]  /*0200*/  @!P5 ISETP.NE.AND P6, PT, R4, R11, PT ;  /* 0x0000000b0400d20c */ /* 0x004fe20003fc5270 */
[----:B------:R-:W-:Y:S02]  /*0210*/  IMAD.MOV.U32 R4, RZ, RZ, RZ ;  /* 0x000000ffff047224 */ /* 0x000fe400078e00ff */
[----:B------:R-:W-:Y:S01]  /*0220*/  VIADD R11, R5, 0x7 ;  /* 0x00000007050b7836 */ /* 0x000fe20000000000 */
[----:B------:R-:W-:-:S02]  /*0230*/  @!P5 SEL R4, RZ, 0x1, P6 ;  /* 0x00000001ff04d807 */ /* 0x000fc40003000000 */
[----:B---3--:R-:W-:Y:S01]  /*0240*/  @!P3 ISETP.NE.AND P6, PT, R6, R13, PT ;  /* 0x0000000d0600b20c */ /* 0x008fe20003fc5270 */
[----:B------:R-:W-:-:S03]  /*0250*/  VIADD R6, R5, 0x6 ;  /* 0x0000000605067836 */ /* 0x000fc60000000000 */
[----:B------:R-:W-:Y:S02]  /*0260*/  @!P3 SEL R7, RZ, 0x1, P6 ;  /* 0x00000001ff07b807 */ /* 0x000fe40003000000 */
[----:B------:R-:W-:Y:S02]  /*0270*/  ISETP.GE.AND P5, PT, R6, UR5, PT ;  /* 0x0000000506007c0c */ /* 0x000fe4000bfa6270 */
[----:B------:R-:W-:Y:S02]  /*0280*/  ISETP.GE.AND P3, PT, R11, UR5, PT ;  /* 0x000000050b007c0c */ /* 0x000fe4000bf66270 */
[----:B----4-:R-:W-:Y:S01]  /*0290*/  @!P0 ISETP.NE.AND P6, PT, R8, R15, PT ;  /* 0x0000000f0800820c */ /* 0x010fe20003fc5270 */
[----:B------:R-:W-:Y:S01]  /*02a0*/  VIADD R8, R5, 0x8 ;  /* 0x0000000805087836 */ /* 0x000fe20000000000 */
[----:B------:R-:W0:Y:S01]  /*02b0*/  @!P4 LDG.E R11, desc[UR8][R2.64+0x14] ;  /* 0x00001408020bc981 */ /* 0x000e22000c1e1900 */
[----:B------:R-:W-:Y:S01]  /*02c0*/  IMAD.MOV.U32 R6, RZ, RZ, RZ ;  /* 0x000000ffff067224 */ /* 0x000fe200078e00ff */
[----:B------:R-:W-:-:S02]  /*02d0*/  @!P0 SEL R6, RZ, 0x1, P6 ;  /* 0x00000001ff068807 */ /* 0x000fc40003000000 */
[----:B-----5:R-:W-:Y:S01]  /*02e0*/  @!P2 ISETP.NE.AND P6, PT, R9, R12, PT ;  /* 0x0000000c0900a20c */ /* 0x020fe20003fc5270 */
[----:B------:R-:W-:Y:S01]  /*02f0*/  VIADD R9, R5, 0x9 ;  /* 0x0000000905097836 */ /* 0x000fe20000000000 */
[----:B------:R-:W-:Y:S01]  /*0300*/  ISETP.GE.AND P0, PT, R8, UR5, PT ;  /* 0x0000000508007c0c */ /* 0x000fe2000bf06270 */
[----:B------:R-:W-:Y:S01]  /*0310*/  IMAD.MOV.U32 R8, RZ, RZ, RZ ;  /* 0x000000ffff087224 */ /* 0x000fe200078e00ff */
[----:B------:R-:W-:Y:S01]  /*0320*/  @!P2 SEL R8, RZ, 0x1, P6 ;  /* 0x00000001ff08a807 */ /* 0x000fe20003000000 */
[----:B------:R-:W2:Y:S01]  /*0330*/  @!P5 LDG.E R13, desc[UR8][R2.64+0x18] ;  /* 0x00001808020dd981 */ /* 0x000ea2000c1e1900 */
[----:B------:R-:W-:Y:S01]  /*0340*/  ISETP.GE.AND P2, PT, R9, UR5, PT ;  /* 0x0000000509007c0c */ /* 0x000fe2000bf46270 */
[----:B------:R-:W2:Y:S02]  /*0350*/  @!P5 LDC R20, c[0x0][0x394] ;  /* 0x0000e500ff14db82 */ /* 0x000ea40000000800 */
[----:B------:R-:W3:Y:S06]  /*0360*/  @!P3 LDG.E R14, desc[UR8][R2.64+0x1c] ;  /* 0x00001c08020eb981 */ /* 0x000eec000c1e1900 */
[----:B------:R-:W4:Y:S01]  /*0370*/  @!P0 LDG.E R16, desc[UR8][R2.64+0x20] ;  /* 0x0000200802108981 */ /* 0x000f22000c1e1900 */
[----:B------:R-:W1:Y:S03]  /*0380*/  @!P1 LDC R9, c[0x0][0x394] ;  /* 0x0000e500ff099b82 */ /* 0x000e660000000800 */
[----:B------:R-:W5:Y:S05]  /*0390*/  @!P2 LDG.E R12, desc[UR8][R2.64+0x24] ;  /* 0x00002408020ca981 */ /* 0x000f6a000c1e1900 */
[----:B------:R-:W3:Y:S08]  /*03a0*/  @!P3 LDC R15, c[0x0][0x394] ;  /* 0x0000e500ff0fbb82 */ /* 0x000ef00000000800 */
[----:B------:R-:W4:Y:S08]  /*03b0*/  @!P0 LDC R17, c[0x0][0x394] ;  /* 0x0000e500ff118b82 */ /* 0x000f300000000800 */
[----:B------:R-:W5:Y:S01]  /*03c0*/  @!P2 LDC R19, c[0x0][0x394] ;  /* 0x0000e500ff13ab82 */ /* 0x000f620000000800 */
[----:B-1----:R-:W-:Y:S01]  /*03d0*/  @!P1 ISETP.NE.AND P6, PT, R10, R9, PT ;  /* 0x000000090a00920c */ /* 0x002fe20003fc5270 */
[----:B------:R-:W-:-:S03]  /*03e0*/  IMAD.MOV.U32 R9, RZ, RZ, RZ ;  /* 0x000000ffff097224 */ /* 0x000fc600078e00ff */
[----:B------:R-:W-:Y:S01]  /*03f0*/  @!P1 SEL R9, RZ, 0x1, P6 ;  /* 0x00000001ff099807 */ /* 0x000fe20003000000 */
[----:B------:R-:W-:Y:S01]  /*0400*/  IMAD.MOV.U32 R10, RZ, RZ, RZ ;  /* 0x000000ffff0a7224 */ /* 0x000fe200078e00ff */
[----:B0-----:R-:W-:Y:S01]  /*0410*/  @!P4 ISETP.NE.AND P6, PT, R11, R18, PT ;  /* 0x000000120b00c20c */ /* 0x001fe20003fc5270 */
[----:B------:R-:W-:-:S03]  /*0420*/  VIADD R11, R5, 0xa ;  /* 0x0000000a050b7836 */ /* 0x000fc60000000000 */
[----:B------:R-:W-:Y:S02]  /*0430*/  @!P4 SEL R10, RZ, 0x1, P6 ;  /* 0x00000001ff0ac807 */ /* 0x000fe40003000000 */
[----:B------:R-:W-:Y:S02]  /*0440*/  ISETP.GE.AND P1, PT, R11, UR5, PT ;  /* 0x000000050b007c0c */ /* 0x000fe4000bf26270 */
[----:B--2---:R-:W-:Y:S01]  /*0450*/  @!P5 ISETP.NE.AND P6, PT, R13, R20, PT ;  /* 0x000000140d00d20c */ /* 0x004fe20003fc5270 */
[C---:B------:R-:W-:Y:S01]  /*0460*/  VIADD R13, R5.reuse, 0xb ;  /* 0x0000000b050d7836 */ /* 0x040fe20000000000 */
[----:B---3--:R-:W-:Y:S01]  /*0470*/  @!P3 ISETP.NE.AND P4, PT, R14, R15, PT ;  /* 0x0000000f0e00b20c */ /* 0x008fe20003f85270 */
[----:B------:R-:W-:Y:S02]  /*0480*/  VIADD R14, R5, 0xc ;  /* 0x0000000c050e7836 */ /* 0x000fe40000000000 */
[----:B------:R-:W-:Y:S01]  /*0490*/  IMAD.MOV.U32 R15, RZ, RZ, RZ ;  /* 0x000000ffff0f7224 */ /* 0x000fe200078e00ff */
[----:B------:R-:W-:Y:S01]  /*04a0*/  @!P5 SEL R15, RZ, 0x1, P6 ;  /* 0x00000001ff0fd807 */ /* 0x000fe20003000000 */
[----:B------:R-:W-:Y:S01]  /*04b0*/  IMAD.MOV.U32 R11, RZ, RZ, RZ ;  /* 0x000000ffff0b7224 */ /* 0x000fe200078e00ff */
[----:B------:R-:W-:-:S03]  /*04c0*/  ISETP.GE.AND P5, PT, R13, UR5, PT ;  /* 0x000000050d007c0c */ /* 0x000fc6000bfa6270 */
[----:B------:R-:W0:Y:S01]  /*04d0*/  @!P1 LDC R20, c[0x0][0x394] ;  /* 0x0000e500ff149b82 */ /* 0x000e220000000800 */
[----:B------:R-:W-:Y:S02]  /*04e0*/  ISETP.GE.AND P6, PT, R14, UR5, PT ;  /* 0x000000050e007c0c */ /* 0x000fe4000bfc6270 */
[----:B------:R-:W-:Y:S01]  /*04f0*/  @!P3 SEL R11, RZ, 0x1, P4 ;  /* 0x00000001ff0bb807 */ /* 0x000fe20002000000 */
[C---:B------:R-:W-:Y:S01]  /*0500*/  VIADD R13, R5.reuse, 0xd ;  /* 0x0000000d050d7836 */ /* 0x040fe20000000000 */
[----:B----4-:R-:W-:Y:S01]  /*0510*/  @!P0 ISETP.NE.AND P4, PT, R16, R17, PT ;  /* 0x000000111000820c */ /* 0x010fe20003f85270 */
[C---:B------:R-:W-:Y:S01]  /*0520*/  VIADD R14, R5.reuse, 0xe ;  /* 0x0000000e050e7836 */ /* 0x040fe20000000000 */
[----:B------:R-:W0:Y:S01]  /*0530*/  @!P1 LDG.E R17, desc[UR8][R2.64+0x28] ;  /* 0x0000280802119981 */ /* 0x000e22000c1e1900 */
[----:B------:R-:W-:Y:S01]  /*0540*/  IMAD.MOV.U32 R16, RZ, RZ, RZ ;  /* 0x000000ffff107224 */ /* 0x000fe200078e00ff */
[----:B------:R-:W-:Y:S01]  /*0550*/  @!P0 SEL R16, RZ, 0x1, P4 ;  /* 0x00000001ff108807 */ /* 0x000fe20002000000 */
[----:B------:R-:W-:Y:S01]  /*0560*/  VIADD R5, R5, 0xf ;  /* 0x0000000f05057836 */ /* 0x000fe20000000000 */
[----:B-----5:R-:W-:Y:S01]  /*0570*/  @!P2 ISETP.NE.AND P4, PT, R12, R19, PT ;  /* 0x000000130c00a20c */ /* 0x020fe20003f85270 */
[----:B------:R-:W1:Y:S01]  /*0580*/  @!P5 LDC R22, c[0x0][0x394] ;  /* 0x0000e500ff16db82 */ /* 0x000e620000000800 */
[----:B------:R-:W-:Y:S01]  /*0590*/  ISETP.GE.AND P3, PT, R13, UR5, PT ;  /* 0x000000050d007c0c */ /* 0x000fe2000bf66270 */
[----:B------:R-:W1:Y:S01]  /*05a0*/  @!P5 LDG.E R19, desc[UR8][R2.64+0x2c] ;  /* 0x00002c080213d981 */ /* 0x000e62000c1e1900 */
[----:B------:R-:W-:Y:S01]  /*05b0*/  ISETP.GE.AND P0, PT, R14, UR5, PT ;  /* 0x000000050e007c0c */ /* 0x000fe2000bf06270 */
[----:B------:R-:W-:Y:S01]  /*05c0*/  IMAD.MOV.U32 R14, RZ, RZ, RZ ;  /* 0x000000ffff0e7224 */ /* 0x000fe200078e00ff */
[----:B------:R-:W-:Y:S01]  /*05d0*/  @!P2 SEL R14, RZ, 0x1, P4 ;  /* 0x00000001ff0ea807 */ /* 0x000fe20002000000 */
[----:B------:R-:W2:Y:S01]  /*05e0*/  @!P6 LDG.E R18, desc[UR8][R2.64+0x30] ;  /* 0x000030080212e981 */ /* 0x000ea2000c1e1900 */
[----:B------:R-:W-:Y:S01]  /*05f0*/  ISETP.GE.AND P2, PT, R5, UR5, PT ;  /* 0x0000000505007c0c */ /* 0x000fe2000bf46270 */
[----:B------:R-:W2:Y:S06]  /*0600*/  @!P6 LDC R21, c[0x0][0x394] ;  /* 0x0000e500ff15eb82 */ /* 0x000eac0000000800 */
[----:B------:R-:W3:Y:S04]  /*0610*/  @!P3 LDG.E R13, desc[UR8][R2.64+0x34] ;  /* 0x00003408020db981 */ /* 0x000ee8000c1e1900 */
[----:B------:R-:W4:Y:S04]  /*0620*/  @!P0 LDG.E R12, desc[UR8][R2.64+0x38] ;  /* 0x00003808020c8981 */ /* 0x000f28000c1e1900 */
[----:B------:R5:W4:Y:S01]  /*0630*/  @!P2 LDG.E R5, desc[UR8][R2.64+0x3c] ;  /* 0x00003c080205a981 */ /* 0x000b22000c1e1900 */
[----:B------:R-:W-:-:S02]  /*0640*/  IADD3 R4, PT, PT, R6, R7, R4 ;  /* 0x0000000706047210 */ /* 0x000fc40007ffe004 */
[----:B------:R-:W3:Y:S02]  /*0650*/  @!P3 LDC R6, c[0x0][0x394] ;  /* 0x0000e500ff06bb82 */ /* 0x000ee40000000800 */
[----:B------:R-:W-:-:S06]  /*0660*/  IADD3 R4, PT, PT, R9, R8, R4 ;  /* 0x0000000809047210 */ /* 0x000fcc0007ffe004 */
[----:B------:R-:W4:Y:S08]  /*0670*/  @!P0 LDC R9, c[0x0][0x394] ;  /* 0x0000e500ff098b82 */ /* 0x000f300000000800 */
[----:B------:R-:W4:Y:S01]  /*0680*/  @!P2 LDC R8, c[0x0][0x394] ;  /* 0x0000e500ff08ab82 */ /* 0x000f220000000800 */
[----:B------:R-:W-:Y:S02]  /*0690*/  IADD3 R4, PT, PT, R15, R10, R4 ;  /* 0x0000000a0f047210 */ /* 0x000fe40007ffe004 */
[----:B-----5:R-:W-:-:S02]  /*06a0*/  CS2R R2, SRZ ;  /* 0x0000000000027805 */ /* 0x020fc4000001ff00 */
[----:B------:R-:W-:Y:S01]  /*06b0*/  IADD3 R4, PT, PT, R16, R11, R4 ;  /* 0x0000000b10047210 */ /* 0x000fe20007ffe004 */
[----:B------:R-:W-:Y:S01]  /*06c0*/  IMAD.MOV.U32 R7, RZ, RZ, RZ ;  /* 0x000000ffff077224 */ /* 0x000fe200078e00ff */
[----:B------:R-:W5:Y:S02]  /*06d0*/  LDCU UR5, c[0x0][0x364] ;  /* 0x00006c80ff0577ac */ /* 0x000f640008000800 */
[----:B-----5:R-:W-:Y:S01]  /*06e0*/  UIMAD UR4, UR4, UR5, URZ ;  /* 0x00000005040472a4 */ /* 0x020fe2000f8e02ff */
[----:B0-----:R-:W-:-:S04]  /*06f0*/  @!P1 ISETP.NE.AND P4, PT, R17, R20, PT ;  /* 0x000000141100920c */ /* 0x001fc80003f85270 */
[----:B------:R-:W-:Y:S02]  /*0700*/  @!P1 SEL R3, RZ, 0x1, P4 ;  /* 0x00000001ff039807 */ /* 0x000fe40002000000 */
[----:B-1----:R-:W-:Y:S02]  /*0710*/  @!P5 ISETP.NE.AND P1, PT, R19, R22, PT ;  /* 0x000000161300d20c */ /* 0x002fe40003f25270 */
[----:B--2---:R-:W-:Y:S02]  /*0720*/  @!P6 ISETP.NE.AND P4, PT, R18, R21, PT ;  /* 0x000000151200e20c */ /* 0x004fe40003f85270 */
[----:B------:R-:W-:Y:S02]  /*0730*/  IADD3 R3, PT, PT, R3, R14, R4 ;  /* 0x0000000e03037210 */ /* 0x000fe40007ffe004 */
[----:B------:R-:W-:Y:S02]  /*0740*/  @!P5 SEL R2, RZ, 0x1, P1 ;  /* 0x00000001ff02d807 */ /* 0x000fe40000800000 */
[----:B------:R-:W-:-:S02]  /*0750*/  @!P6 SEL R7, RZ, 0x1, P4 ;  /* 0x00000001ff07e807 */ /* 0x000fc40002000000 */
[----:B---3--:R-:W-:Y:S02]  /*0760*/  @!P3 ISETP.NE.AND P1, PT, R13, R6, PT ;  /* 0x000000060d00b20c */ /* 0x008fe40003f25270 */
[----:B------:R-:W-:Y:S02]  /*0770*/  IADD3 R7, PT, PT, R7, R2, R3 ;  /* 0x0000000207077210 */ /* 0x000fe40007ffe003 */
[----:B----4-:R-:W-:Y:S02]  /*0780*/  @!P0 ISETP.NE.AND P4, PT, R12, R9, PT ;  /* 0x000000090c00820c */ /* 0x010fe40003f85270 */
[----:B------:R-:W-:Y:S02]  /*0790*/  CS2R R2, SRZ ;  /* 0x0000000000027805 */ /* 0x000fe4000001ff00 */
[----:B------:R-:W-:Y:S02]  /*07a0*/  @!P3 SEL R2, RZ, 0x1, P1 ;  /* 0x00000001ff02b807 */ /* 0x000fe40000800000 */
[----:B------:R-:W-:-:S02]  /*07b0*/  @!P2 ISETP.NE.AND P5, PT, R5, R8, PT ;  /* 0x000000080500a20c */ /* 0x000fc40003fa5270 */
[----:B------:R-:W-:Y:S01]  /*07c0*/  @!P0 SEL R3, RZ, 0x1, P4 ;  /* 0x00000001ff038807 */ /* 0x000fe20002000000 */
[----:B------:R-:W-:Y:S01]  /*07d0*/  IMAD.MOV.U32 R4, RZ, RZ, RZ ;  /* 0x000000ffff047224 */ /* 0x000fe200078e00ff */
[----:B------:R-:W-:Y:S02]  /*07e0*/  @!P2 SEL R4, RZ, 0x1, P5 ;  /* 0x00000001ff04a807 */ /* 0x000fe40002800000 */
[----:B------:R-:W-:Y:S02]  /*07f0*/  IADD3 R7, PT, PT, R3, R2, R7 ;  /* 0x0000000203077210 */ /* 0x000fe40007ffe007 */
[----:B------:R-:W-:-:S03]  /*0800*/  VOTE.ANY R3, PT, PT ;  /* 0x0000000000037806 */ /* 0x000fc600038e0100 */
[----:B------:R-:W-:-:S05]  /*0810*/  IMAD.IADD R4, R7, 0x1, R4 ;  /* 0x0000000107047824 */ /* 0x000fca00078e0204 */
[----:B------:R-:W0:Y:S02]  /*0820*/  SHFL.BFLY PT, R5, R4, 0x10, 0x1f ;  /* 0x0e001f0004057f89 */ /* 0x000e2400000e0000 */
[----:B0-----:R-:W-:-:S05]  /*0830*/  IMAD.IADD R2, R4, 0x1, R5 ;  /* 0x0000000104027824 */ /* 0x001fca00078e0205 */
[----:B------:R-:W0:Y:S02]  /*0840*/  SHFL.BFLY PT, R5, R2, 0x8, 0x1f ;  /* 0x0d001f0002057f89 */ /* 0x000e2400000e0000 */
[----:B0-----:R-:W-:-:S05]  /*0850*/  IMAD.IADD R6, R2, 0x1, R5 ;  /* 0x0000000102067824 */ /* 0x001fca00078e0205 */
[----:B------:R-:W0:Y:S01]  /*0860*/  SHFL.BFLY PT, R5, R6, 0x4, 0x1f ;  /* 0x0c801f0006057f89 */ /* 0x000e2200000e0000 */
[----:B------:R-:W-:Y:S01]  /*0870*/  LOP3.LUT P0, RZ, R0, 0x1f, RZ, 0xc0, !PT ;  /* 0x0000001f00ff7812 */ /* 0x000fe2000780c0ff */
[----:B0-----:R-:W-:-:S05]  /*0880*/  IMAD.IADD R8, R6, 0x1, R5 ;  /* 0x0000000106087824 */ /* 0x001fca00078e0205 */
[----:B------:R-:W0:Y:S07]  /*0890*/  SHFL.BFLY PT, R5, R8, 0x2, 0x1f ;  /* 0x0c401f0008057f89 */ /* 0x000e2e00000e0000 */
[----:B------:R-:W1:Y:S01]  /*08a0*/  @!P0 S2R R7, SR_CgaCtaId ;  /* 0x0000000000078919 */ /* 0x000e620000008800 */
[----:B0-----:R-:W-:-:S05]  /*08b0*/  IMAD.IADD R10, R8, 0x1, R5 ;  /* 0x00000001080a7824 */ /* 0x001fca00078e0205 */
[----:B------:R-:W0:Y:S01]  /*08c0*/  SHFL.BFLY PT, R5, R10, 0x1, 0x1f ;  /* 0x0c201f000a057f89 */ /* 0x000e2200000e0000 */
[----:B------:R-:W-:Y:S02]  /*08d0*/  @!P0 MOV R4, 0x400 ;  /* 0x0000040000048802 */ /* 0x000fe40000000f00 */
[----:B------:R-:W-:Y:S02]  /*08e0*/  ISETP.GT.U32.AND P1, PT, R0, 0x1f, PT ;  /* 0x0000001f0000780c */ /* 0x000fe40003f24070 */
[----:B-1----:R-:W-:-:S04]  /*08f0*/  @!P0 LEA R7, R7, R4, 0x18 ;  /* 0x0000000407078211 */ /* 0x002fc800078ec0ff */
[C---:B------:R-:W-:Y:S02]  /*0900*/  @!P0 LEA.HI R7, R0.reuse, R7, RZ, 0x1d ;  /* 0x0000000700078211 */ /* 0x040fe400078fe8ff */
[----:B------:R-:W-:Y:S01]  /*0910*/  ISETP.NE.AND P2, PT, R0, RZ, PT ;  /* 0x000000ff0000720c */ /* 0x000fe20003f45270 */
[----:B0-----:R-:W-:-:S05]  /*0920*/  IMAD.IADD R2, R10, 0x1, R5 ;  /* 0x000000010a027824 */ /* 0x001fca00078e0205 */
[----:B------:R0:W-:Y:S01]  /*0930*/  @!P0 STS [R7], R2 ;  /* 0x0000000207008388 */ /* 0x0001e20000000800 */
[----:B------:R-:W-:Y:S06]  /*0940*/  BAR.SYNC.DEFER_BLOCKING 0x0 ;  /* 0x0000000000007b1d */ /* 0x000fec0000010000 */
[----:B------:R-:W-:Y:S05]  /*0950*/  @P1 BRA `(.L_x_0) ;  /* 0x0000000000541947 */ /* 0x000fea0003800000 */
[----:B------:R-:W1:Y:S01]  /*0960*/  S2R R3, SR_CgaCtaId ;  /* 0x0000000000037919 */ /* 0x000e620000008800 */
[----:B------:R-:W-:Y:S01]  /*0970*/  USHF.R.U32.HI UR5, URZ, 0x5, UR4 ;  /* 0x00000005ff057899 */ /* 0x000fe20008011604 */
[----:B0-----:R-:W-:-:S05]  /*0980*/  MOV R2, 0x400 ;  /* 0x0000040000027802 */ /* 0x001fca0000000f00 */
[----:B------:R-:W-:Y:S02]  /*0990*/  ISETP.GE.U32.AND P0, PT, R0, UR5, PT ;  /* 0x0000000500007c0c */ /* 0x000fe4000bf06070 */
[----:B-1----:R-:W-:Y:S01]  /*09a0*/  LEA R7, R3, R2, 0x18 ;  /* 0x0000000203077211 */ /* 0x002fe200078ec0ff */
[----:B------:R-:W-:-:S10]  /*09b0*/  IMAD.MOV.U32 R2, RZ, RZ, RZ ;  /* 0x000000ffff027224 */ /* 0x000fd400078e00ff */
[----:B------:R-:W-:-:S05]  /*09c0*/  @!P0 IMAD R0, R0, 0x4, R7 ;  /* 0x0000000400008824 */ /* 0x000fca00078e0207 */
[----:B------:R-:W0:Y:S01]  /*09d0*/  @!P0 LDS R2, [R0] ;  /* 0x0000000000028984 */ /* 0x000e220000000800 */
[----:B------:R-:W-:Y:S05]  /*09e0*/  WARPSYNC.ALL ;  /* 0x0000000000007948 */ /* 0x000fea0003800000 */
[----:B------:R-:W-:Y:S01]  /*09f0*/  VOTE.ANY R3, PT, PT ;  /* 0x0000000000037806 */ /* 0x000fe200038e0100 */
[----:B0-----:R-:W0:Y:S02]  /*0a00*/  SHFL.BFLY PT, R5, R2, 0x10, 0x1f ;  /* 0x0e001f0002057f89 */ /* 0x001e2400000e0000 */
[----:B0-----:R-:W-:-:S05]  /*0a10*/  IMAD.IADD R4, R5, 0x1, R2 ;  /* 0x0000000105047824 */ /* 0x001fca00078e0202 */
[----:B------:R-:W0:Y:S02]  /*0a20*/  SHFL.BFLY PT, R5, R4, 0x8, 0x1f ;  /* 0x0d001f0004057f89 */ /* 0x000e2400000e0000 */
[----:B0-----:R-:W-:-:S05]  /*0a30*/  IMAD.IADD R6, R4, 0x1, R5 ;  /* 0x0000000104067824 */ /* 0x001fca00078e0205 */
[----:B------:R-:W0:Y:S02]  /*0a40*/  SHFL.BFLY PT, R5, R6, 0x4, 0x1f ;  /* 0x0c801f0006057f89 */ /* 0x000e2400000e0000 */
[----:B0-----:R-:W-:-:S05]  /*0a50*/  IMAD.IADD R8, R6, 0x1, R5 ;  /* 0x0000000106087824 */ /* 0x001fca00078e0205 */
[----:B------:R-:W0:Y:S02]  /*0a60*/  SHFL.BFLY PT, R5, R8, 0x2, 0x1f ;  /* 0x0c401f0008057f89 */ /* 0x000e2400000e0000 */
[----:B0-----:R-:W-:-:S05]  /*0a70*/  IMAD.IADD R10, R8, 0x1, R5 ;  /* 0x00000001080a7824 */ /* 0x001fca00078e0205 */
[----:B------:R-:W0:Y:S02]  /*0a80*/  SHFL.BFLY PT, R5, R10, 0x1, 0x1f ;  /* 0x0c201f000a057f89 */ /* 0x000e2400000e0000 */
[----:B0-----:R-:W-:-:S05]  /*0a90*/  IMAD.IADD R5, R10, 0x1, R5 ;  /* 0x000000010a057824 */ /* 0x001fca00078e0205 */
[----:B------:R1:W-:Y:S02]  /*0aa0*/  STS [R7], R5 ;  /* 0x0000000507007388 */ /* 0x0003e40000000800 */
.L_x_0:
[----:B------:R-:W-:Y:S05]  /*0ab0*/  WARPSYNC.ALL ;  /* 0x0000000000007948 */ /* 0x000fea0003800000 */
[----:B------:R-:W-:Y:S06]  /*0ac0*/  BAR.SYNC.DEFER_BLOCKING 0x0 ;  /* 0x0000000000007b1d */ /* 0x000fec0000010000 */
[----:B------:R-:W-:Y:S05]  /*0ad0*/  @P2 EXIT ;  /* 0x000000000000294d */ /* 0x000fea0003800000 */
[----:B------:R-:W2:Y:S01]  /*0ae0*/  S2UR UR6, SR_CgaCtaId ;  /* 0x00000000000679c3 */ /* 0x000ea20000008800 */
[----:B------:R-:W-:-:S07]  /*0af0*/  UMOV UR5, 0x400 ;  /* 0x0000040000057882 */ /* 0x000fce0000000000 */
[----:B0-----:R-:W0:Y:S01]  /*0b00*/  LDC.64 R2, c[0x0][0x388] ;  /* 0x0000e200ff027b82 */ /* 0x001e220000000a00 */
[----:B--2---:R-:W-:-:S09]  /*0b10*/  ULEA UR5, UR6, UR5, 0x18 ;  /* 0x0000000506057291 */ /* 0x004fd2000f8ec0ff */
[----:B------:R-:W2:Y:S02]  /*0b20*/  LDS R0, [UR5] ;  /* 0x00000005ff007984 */ /* 0x000ea40008000800 */
[----:B--2---:R-:W-:-:S04]  /*0b30*/  I2FP.F32.S32 R0, R0 ;  /* 0x0000000000007245 */ /* 0x004fc80000201400 */
[----:B-1----:R-:W0:Y:S02]  /*0b40*/  F2I.TRUNC.NTZ R5, R0 ;  /* 0x0000000000057305 */ /* 0x002e24000020f100 */
[----:B0-----:R-:W-:Y:S01]  /*0b50*/  REDG.E.ADD.STRONG.GPU desc[UR8][R2.64], R5 ;  /* 0x000000050200798e */ /* 0x001fe2000c12e108 */
[----:B------:R-:W-:Y:S05]  /*0b60*/  EXIT ;  /* 0x000000000000794d */ /* 0x000fea0003800000 */
.L_x_1:
[----:B------:R-:W-:-:S00]  /*0b70*/  BRA `(.L_x_1) ;  /* 0xfffffffc00fc7947 */ /* 0x000fc0000383ffff */
[----:B------:R-:W-:-:S00]  /*0b80*/  NOP ;  /* 0x0000000000007918 */ /* 0x000fc00000000000 */
[----:B------:R-:W-:-:S00]  /*0b90*/  NOP ;  /* 0x0000000000007918 */ /* 0x000fc00000000000 */
[----:B------:R-:W-:-:S00]  /*0ba0*/  NOP ;  /* 0x0000000000007918 */ /* 0x000fc00000000000 */
[----:B------:R-:W-:-:S00]  /*0bb0*/  NOP ;  /* 0x0000000000007918 */ /* 0x000fc00000000000 */
[----:B------:R-:W-:-:S00]  /*0bc0*/  NOP ;  /* 0x0000000000007918 */ /* 0x000fc00000000000 */
[----:B------:R-:W-:-:S00]  /*0bd0*/  NOP ;  /* 0x0000000000007918 */ /* 0x000fc00000000000 */
[----:B------:R-:W-:-:S00]  /*0be0*/  NOP ;  /* 0x0000000000007918 */ /* 0x000fc00000000000 */
[----:B------:R-:W-:-:S00]  /*0bf0*/  NOP ;  /* 0x0000000000007918 */ /* 0x000fc00000000000 */
.L_x_2:


//--------------------- .nv.shared._Z18count_equal_kernelILi16EEvPKiPiii --------------------------
	.section	.nv.shared._Z18count_equal_kernelILi16EEvPKiPiii,"aw",@nobits
	.sectionflags	@""
	.align	4
.nv.shared._Z18count_equal_kernelILi16EEvPKiPiii:
	.zero		1152


//--------------------- .nv.shared.reserved.0     --------------------------
	.section	.nv.shared.reserved.0,"aw",@nobits
	.weak		__nv_reservedSMEM_offset_0_alias
	.size		__nv_reservedSMEM_offset_0_alias, 0, 64
	.other		__nv_reservedSMEM_offset_0_alias,@"STO_CUDA_RESERVED_SHARED STV_DEFAULT"
__nv_reservedSMEM_offset_0_alias:
	.zero		0
	.zero		64


//--------------------- .nv.constant0._Z18count_equal_kernelILi16EEvPKiPiii --------------------------
	.section	.nv.constant0._Z18count_equal_kernelILi16EEvPKiPiii,"a",@progbits
	.sectionflags	@""
	.align	4
.nv.constant0._Z18count_equal_kernelILi16EEvPKiPiii:
	.zero		920


//--------------------- SYMBOLS --------------------------

	.type		.nv.reservedSmem.offset0,@object
	.size		.nv.reservedSmem.offset0,0x4
	.type		.nv.reservedSmem.cap,@object
	.size		.nv.reservedSmem.cap,0x4
